//
// Generated by NVIDIA NVVM Compiler
//
// Compiler Build ID: CL-36424714
// Cuda compilation tools, release 13.0, V13.0.88
// Based on NVVM 20.0.0
//

.version 9.0
.target sm_100
.address_size 64

	// .globl	_Z10helloWorldv
.extern .func  (.param .b32 func_retval0) vprintf
(
	.param .b64 vprintf_param_0,
	.param .b64 vprintf_param_1
)
;
.global .align 1 .b8 $str[24] = {72, 101, 108, 108, 111, 44, 32, 87, 111, 114, 108, 100, 32, 102, 114, 111, 109, 32, 71, 80, 85, 33, 10};

.visible .entry _Z10helloWorldv()
{
	.reg .b32 	%r<3>;
	.reg .b64 	%rd<3>;

	mov.u64 	%rd1, $str;
	cvta.global.u64 	%rd2, %rd1;
	{ // callseq 0, 0
	.param .b64 param0;
	st.param.b64 	[param0], %rd2;
	.param .b64 param1;
	st.param.b64 	[param1], 0;
	.param .b32 retval0;
	call.uni (retval0), 
	vprintf, 
	(
	param0, 
	param1
	);
	ld.param.b32 	%r1, [retval0];
	} // callseq 0
	ret;

}


// ===== COMPILED SASS (sm_100) =====

	.target	sm_100

	.elftype	@"ET_EXEC"


//--------------------- .note.nv.tkinfo           --------------------------
	.section	.note.nv.tkinfo,"",@"SHT_NOTE"
	.sectionflags	@"SHF_NOTE_NV_TKINFO"
	.tkinfo
        /*0018*/ 	.word	0x00000002
        /*0030*/ 	.string	""
        /*0030*/ 	.string	"ptxas"
        /*0030*/ 	.string	"Cuda compilation tools, release 13.0, V13.0.88"
        /*0030*/ 	.string	"Build cuda_13.0.r13.0/compiler.36424714_0"
        /*0030*/ 	.string	"-arch sm_100 -m 64 "



//--------------------- .note.nv.cuinfo           --------------------------
	.section	.note.nv.cuinfo,"",@"SHT_NOTE"
	.sectionflags	@"SHF_NOTE_NV_CUINFO"
        /*0018*/ 	.short	0x0002
        /*001a*/ 	.short	0x0064
        /*001c*/ 	.short	0x0082
	.zero		2


//--------------------- .nv.info                  --------------------------
	.section	.nv.info,"",@"SHT_CUDA_INFO"
	.align	4


	//----- nvinfo : EIATTR_REGCOUNT
	.align		4
        /*0000*/ 	.byte	0x04, 0x2f
        /*0002*/ 	.short	(.L_2 - .L_1)
	.align		4
.L_1:
        /*0004*/ 	.word	index@(_Z10helloWorldv)
        /*0008*/ 	.word	0x00000018


	//----- nvinfo : EIATTR_FRAME_SIZE
	.align		4
.L_2:
        /*000c*/ 	.byte	0x04, 0x11
        /*000e*/ 	.short	(.L_4 - .L_3)
	.align		4
.L_3:
        /*0010*/ 	.word	index@(_Z10helloWorldv)
        /*0014*/ 	.word	0x00000000


	//----- nvinfo : EIATTR_MIN_STACK_SIZE
	.align		4
.L_4:
        /*0018*/ 	.byte	0x04, 0x12
        /*001a*/ 	.short	(.L_6 - .L_5)
	.align		4
.L_5:
        /*001c*/ 	.word	index@(_Z10helloWorldv)
        /*0020*/ 	.word	0x00000000
.L_6:


//--------------------- .nv.compat                --------------------------
	.section	.nv.compat,"",@"SHT_CUDA_COMPAT_INFO"
	.align	4
        /*0000*/ 	.byte	0x02, 0x09, 0x00, 0x00, 0x02, 0x02, 0x01, 0x00, 0x02, 0x05, 0x05, 0x00, 0x03, 0x07, 0x01, 0x01
        /*0010*/ 	.byte	0x02, 0x03, 0x00, 0x00, 0x02, 0x06, 0x01, 0x00, 0x04, 0x0b, 0x08, 0x00, 0x09, 0x00, 0x00, 0x00
        /*0020*/ 	.byte	0x00, 0x00, 0x00, 0x00


//--------------------- .nv.info._Z10helloWorldv  --------------------------
	.section	.nv.info._Z10helloWorldv,"",@"SHT_CUDA_INFO"
	.sectionflags	@""
	.align	4


	//----- nvinfo : EIATTR_CUDA_API_VERSION
	.align		4
        /*0000*/ 	.byte	0x04, 0x37
        /*0002*/ 	.short	(.L_8 - .L_7)
.L_7:
        /*0004*/ 	.word	0x00000082


	//----- nvinfo : EIATTR_SPARSE_MMA_MASK
	.align		4
.L_8:
        /*0008*/ 	.byte	0x03, 0x50
        /*000a*/ 	.short	0x0000


	//----- nvinfo : EIATTR_MAXREG_COUNT
	.align		4
        /*000c*/ 	.byte	0x03, 0x1b
        /*000e*/ 	.short	0x00ff


	//----- nvinfo : EIATTR_EXTERNS
	.align		4
        /*0010*/ 	.byte	0x04, 0x0f
        /*0012*/ 	.short	(.L_10 - .L_9)


	//   ....[0]....
	.align		4
.L_9:
        /*0014*/ 	.word	index@(vprintf)


	//----- nvinfo : EIATTR_MERCURY_ISA_VERSION
	.align		4
.L_10:
        /*0018*/ 	.byte	0x03, 0x5f
        /*001a*/ 	.short	0x0101


	//----- nvinfo : EIATTR_VRC_CTA_INIT_COUNT
	.align		4
        /*001c*/ 	.byte	0x02, 0x4a
	.zero		1
	.zero		1


	//----- nvinfo : EIATTR_SYSCALL_OFFSETS
	.align		4
        /*0020*/ 	.byte	0x04, 0x46
        /*0022*/ 	.short	(.L_12 - .L_11)


	//   ....[0]....
.L_11:
        /*0024*/ 	.word	0x00000080


	//----- nvinfo : EIATTR_EXIT_INSTR_OFFSETS
	.align		4
.L_12:
        /*0028*/ 	.byte	0x04, 0x1c
        /*002a*/ 	.short	(.L_14 - .L_13)


	//   ....[0]....
.L_13:
        /*002c*/ 	.word	0x00000090


	//----- nvinfo : EIATTR_SW_WAR
	.align		4
.L_14:
        /*0030*/ 	.byte	0x04, 0x36
        /*0032*/ 	.short	(.L_16 - .L_15)
.L_15:
        /*0034*/ 	.word	0x00000008
.L_16:


//--------------------- .nv.callgraph             --------------------------
	.section	.nv.callgraph,"",@"SHT_CUDA_CALLGRAPH"
	.align	4
	.sectionentsize	8
	.align		4
        /*0000*/ 	.word	0x00000000
	.align		4
        /*0004*/ 	.word	0xffffffff
	.align		4
        /*0008*/ 	.word	index@(_Z10helloWorldv)
	.align		4
        /*000c*/ 	.word	index@(vprintf)
	.align		4
        /*0010*/ 	.word	0x00000000
	.align		4
        /*0014*/ 	.word	0xfffffffe
	.align		4
        /*0018*/ 	.word	0x00000000
	.align		4
        /*001c*/ 	.word	0xfffffffd
	.align		4
        /*0020*/ 	.word	0x00000000
	.align		4
        /*0024*/ 	.word	0xfffffffc


//--------------------- .nv.constant4             --------------------------
	.section	.nv.constant4,"a",@progbits
	.align	8
	.align		8
.nv.constant4:
        /*0000*/ 	.dword	vprintf
	.align		8
        /*0008*/ 	.dword	$str


//--------------------- .text._Z10helloWorldv     --------------------------
	.section	.text._Z10helloWorldv,"ax",@progbits
	.align	128
        .global         _Z10helloWorldv
        .type           _Z10helloWorldv,@function
        .size           _Z10helloWorldv,(.L_x_2 - _Z10helloWorldv)
        .other          _Z10helloWorldv,@"STO_CUDA_ENTRY STV_DEFAULT"
_Z10helloWorldv:
.text._Z10helloWorldv:
[----:B------:R-:W0:Y:S01]  /*0000*/  LDC R1, c[0x0][0x37c] ;  /* 0x0000df00ff017b82 */ /* 0x000e220000000800 */
[----:B------:R-:W-:Y:S01]  /*0010*/  MOV R0, 0x0 ;  /* 0x0000000000007802 */ /* 0x000fe20000000f00 */
[----:B------:R-:W1:Y:S01]  /*0020*/  LDCU.64 UR4, c[0x4][0x8] ;  /* 0x01000100ff0477ac */ /* 0x000e620008000a00 */
[----:B------:R-:W-:-:S05]  /*0030*/  CS2R R6, SRZ ;  /* 0x0000000000067805 */ /* 0x000fca000001ff00 */
[----:B------:R2:W3:Y:S01]  /*0040*/  LDC.64 R2, c[0x4][R0] ;  /* 0x0100000000027b82 */ /* 0x0004e20000000a00 */
[----:B-1----:R-:W-:Y:S02]  /*0050*/  IMAD.U32 R4, RZ, RZ, UR4 ;  /* 0x00000004ff047e24 */ /* 0x002fe4000f8e00ff */
[----:B--2---:R-:W-:-:S07]  /*0060*/  IMAD.U32 R5, RZ, RZ, UR5 ;  /* 0x00000005ff057e24 */ /* 0x004fce000f8e00ff */
[----:B------:R-:W-:-:S07]  /*0070*/  LEPC R20, `(.L_x_0) ;  /* 0x000000001014794e */ /* 0x000fce0000000000 */
[----:B0--3--:R-:W-:Y:S05]  /*0080*/  CALL.ABS.NOINC R2 ;  /* 0x0000000002007343 */ /* 0x009fea0003c00000 */
.L_x_0:
[----:B------:R-:W-:Y:S05]  /*0090*/  EXIT ;  /* 0x000000000000794d */ /* 0x000fea0003800000 */
.L_x_1:
[----:B------:R-:W-:-:S00]  /*00a0*/  BRA `(.L_x_1) ;  /* 0xfffffffc00fc7947 */ /* 0x000fc0000383ffff */
[----:B------:R-:W-:-:S00]  /*00b0*/  NOP ;  /* 0x0000000000007918 */ /* 0x000fc00000000000 */
        /* <DEDUP_REMOVED lines=12> */
.L_x_2:


//--------------------- .nv.global.init           --------------------------
	.section	.nv.global.init,"aw",@progbits
.nv.global.init:
	.type		$str,@object
	.size		$str,(.L_0 - $str)
$str:
        /*0000*/ 	.byte	0x48, 0x65, 0x6c, 0x6c, 0x6f, 0x2c, 0x20, 0x57, 0x6f, 0x72, 0x6c, 0x64, 0x20, 0x66, 0x72, 0x6f
        /*0010*/ 	.byte	0x6d, 0x20, 0x47, 0x50, 0x55, 0x21, 0x0a, 0x00
.L_0:


//--------------------- .nv.shared.reserved.0     --------------------------
	.section	.nv.shared.reserved.0,"aw",@nobits
	.weak		__nv_reservedSMEM_offset_0_alias
	.size		__nv_reservedSMEM_offset_0_alias, 0, 64
	.other		__nv_reservedSMEM_offset_0_alias,@"STO_CUDA_RESERVED_SHARED STV_DEFAULT"
__nv_reservedSMEM_offset_0_alias:
	.zero		0
	.zero		64


//--------------------- .nv.constant0._Z10helloWorldv --------------------------
	.section	.nv.constant0._Z10helloWorldv,"a",@progbits
	.sectionflags	@""
	.align	4
.nv.constant0._Z10helloWorldv:
	.zero		896


//--------------------- SYMBOLS --------------------------

	.type		.nv.reservedSmem.offset0,@object
	.size		.nv.reservedSmem.offset0,0x4
	.type		vprintf,@function
